//
// Generated by NVIDIA NVVM Compiler
//
// Compiler Build ID: CL-36424714
// Cuda compilation tools, release 13.0, V13.0.88
// Based on NVVM 20.0.0
//

.version 9.0
.target sm_100
.address_size 64

	// .globl	_Z5DenseiiPfS_S_S_
// _ZZ5DenseiiPfS_S_S_E2sx has been demoted
// _ZZ5DenseiiPfS_S_S_E8temp_out has been demoted

.visible .entry _Z5DenseiiPfS_S_S_(
	.param .u32 _Z5DenseiiPfS_S_S__param_0,
	.param .u32 _Z5DenseiiPfS_S_S__param_1,
	.param .u64 .ptr .align 1 _Z5DenseiiPfS_S_S__param_2,
	.param .u64 .ptr .align 1 _Z5DenseiiPfS_S_S__param_3,
	.param .u64 .ptr .align 1 _Z5DenseiiPfS_S_S__param_4,
	.param .u64 .ptr .align 1 _Z5DenseiiPfS_S_S__param_5
)
{
	.reg .pred 	%p<17>;
	.reg .b32 	%r<112>;
	.reg .b32 	%f<182>;
	.reg .b64 	%rd<37>;
	// demoted variable
	.shared .align 4 .b8 _ZZ5DenseiiPfS_S_S_E2sx[8192];
	// demoted variable
	.shared .align 4 .b8 _ZZ5DenseiiPfS_S_S_E8temp_out[512];
	ld.param.u32 	%r50, [_Z5DenseiiPfS_S_S__param_0];
	ld.param.u64 	%rd10, [_Z5DenseiiPfS_S_S__param_2];
	ld.param.u64 	%rd8, [_Z5DenseiiPfS_S_S__param_3];
	ld.param.u64 	%rd11, [_Z5DenseiiPfS_S_S__param_4];
	ld.param.u64 	%rd9, [_Z5DenseiiPfS_S_S__param_5];
	cvta.to.global.u64 	%rd1, %rd11;
	cvta.to.global.u64 	%rd2, %rd10;
	mov.u32 	%r51, %ctaid.x;
	mov.u32 	%r1, %ntid.x;
	mov.u32 	%r2, %tid.x;
	mad.lo.s32 	%r3, %r51, %r1, %r2;
	shl.b32 	%r4, %r2, 5;
	mov.u32 	%r5, %tid.y;
	add.s32 	%r101, %r4, %r5;
	shl.b32 	%r7, %r1, 5;
	mul.lo.s32 	%r8, %r3, %r50;
	setp.ge.s32 	%p1, %r101, %r50;
	@%p1 bra 	$L__BB0_7;
	add.s32 	%r52, %r101, %r7;
	max.u32 	%r53, %r50, %r52;
	setp.lt.u32 	%p2, %r52, %r50;
	selp.u32 	%r54, 1, 0, %p2;
	add.s32 	%r55, %r52, %r54;
	sub.s32 	%r56, %r53, %r55;
	div.u32 	%r57, %r56, %r7;
	add.s32 	%r9, %r57, %r54;
	and.b32  	%r58, %r9, 3;
	setp.eq.s32 	%p3, %r58, 3;
	@%p3 bra 	$L__BB0_4;
	add.s32 	%r59, %r9, 1;
	and.b32  	%r60, %r59, 3;
	shl.b32 	%r61, %r2, 7;
	shl.b32 	%r62, %r5, 2;
	add.s32 	%r63, %r61, %r62;
	mov.u32 	%r64, _ZZ5DenseiiPfS_S_S_E2sx;
	add.s32 	%r99, %r64, %r63;
	shl.b32 	%r11, %r1, 7;
	mul.wide.u32 	%rd12, %r2, 128;
	mul.wide.u32 	%rd13, %r5, 4;
	add.s64 	%rd14, %rd12, %rd13;
	add.s64 	%rd36, %rd1, %rd14;
	mul.wide.u32 	%rd4, %r1, 128;
	neg.s32 	%r98, %r60;
	mul.lo.s32 	%r65, %r1, %r60;
	shl.b32 	%r66, %r65, 5;
	add.s32 	%r67, %r5, %r66;
	add.s32 	%r101, %r67, %r4;
$L__BB0_3:
	.pragma "nounroll";
	ld.global.f32 	%f14, [%rd36];
	st.shared.f32 	[%r99], %f14;
	add.s32 	%r99, %r99, %r11;
	add.s64 	%rd36, %rd36, %rd4;
	add.s32 	%r98, %r98, 1;
	setp.ne.s32 	%p4, %r98, 0;
	@%p4 bra 	$L__BB0_3;
$L__BB0_4:
	setp.lt.u32 	%p5, %r9, 3;
	@%p5 bra 	$L__BB0_7;
	mov.u32 	%r69, _ZZ5DenseiiPfS_S_S_E2sx;
	shl.b32 	%r72, %r7, 2;
$L__BB0_6:
	mul.wide.u32 	%rd15, %r101, 4;
	add.s64 	%rd16, %rd1, %rd15;
	ld.global.f32 	%f15, [%rd16];
	shl.b32 	%r68, %r101, 2;
	add.s32 	%r70, %r69, %r68;
	st.shared.f32 	[%r70], %f15;
	add.s32 	%r71, %r101, %r7;
	mul.wide.u32 	%rd17, %r71, 4;
	add.s64 	%rd18, %rd1, %rd17;
	ld.global.f32 	%f16, [%rd18];
	add.s32 	%r73, %r70, %r72;
	st.shared.f32 	[%r73], %f16;
	add.s32 	%r74, %r71, %r7;
	mul.wide.u32 	%rd19, %r74, 4;
	add.s64 	%rd20, %rd1, %rd19;
	ld.global.f32 	%f17, [%rd20];
	add.s32 	%r75, %r73, %r72;
	st.shared.f32 	[%r75], %f17;
	add.s32 	%r76, %r74, %r7;
	mul.wide.u32 	%rd21, %r76, 4;
	add.s64 	%rd22, %rd1, %rd21;
	ld.global.f32 	%f18, [%rd22];
	add.s32 	%r77, %r75, %r72;
	st.shared.f32 	[%r77], %f18;
	add.s32 	%r101, %r76, %r7;
	setp.lt.s32 	%p6, %r101, %r50;
	@%p6 bra 	$L__BB0_6;
$L__BB0_7:
	bar.sync 	0;
	setp.ge.s32 	%p7, %r5, %r50;
	mov.f32 	%f181, 0f00000000;
	@%p7 bra 	$L__BB0_20;
	not.b32 	%r78, %r5;
	add.s32 	%r79, %r50, %r78;
	shr.u32 	%r80, %r79, 5;
	add.s32 	%r21, %r80, 1;
	and.b32  	%r22, %r21, 15;
	setp.lt.u32 	%p8, %r79, 480;
	mov.f32 	%f181, 0f00000000;
	mov.u32 	%r106, %r5;
	@%p8 bra 	$L__BB0_11;
	and.b32  	%r81, %r21, 268435440;
	neg.s32 	%r104, %r81;
	add.s64 	%rd7, %rd2, 1024;
	add.s32 	%r103, %r5, %r8;
	shl.b32 	%r82, %r5, 2;
	mov.u32 	%r83, _ZZ5DenseiiPfS_S_S_E2sx;
	add.s32 	%r84, %r82, %r83;
	add.s32 	%r102, %r84, 1024;
	mov.f32 	%f181, 0f00000000;
	mov.u32 	%r106, %r5;
$L__BB0_10:
	.pragma "nounroll";
	mul.wide.s32 	%rd23, %r103, 4;
	add.s64 	%rd24, %rd7, %rd23;
	ld.global.f32 	%f23, [%rd24+-1024];
	ld.shared.f32 	%f24, [%r102+-1024];
	fma.rn.f32 	%f25, %f23, %f24, %f181;
	ld.global.f32 	%f26, [%rd24+-896];
	ld.shared.f32 	%f27, [%r102+-896];
	fma.rn.f32 	%f28, %f26, %f27, %f25;
	ld.global.f32 	%f29, [%rd24+-768];
	ld.shared.f32 	%f30, [%r102+-768];
	fma.rn.f32 	%f31, %f29, %f30, %f28;
	ld.global.f32 	%f32, [%rd24+-640];
	ld.shared.f32 	%f33, [%r102+-640];
	fma.rn.f32 	%f34, %f32, %f33, %f31;
	ld.global.f32 	%f35, [%rd24+-512];
	ld.shared.f32 	%f36, [%r102+-512];
	fma.rn.f32 	%f37, %f35, %f36, %f34;
	ld.global.f32 	%f38, [%rd24+-384];
	ld.shared.f32 	%f39, [%r102+-384];
	fma.rn.f32 	%f40, %f38, %f39, %f37;
	ld.global.f32 	%f41, [%rd24+-256];
	ld.shared.f32 	%f42, [%r102+-256];
	fma.rn.f32 	%f43, %f41, %f42, %f40;
	ld.global.f32 	%f44, [%rd24+-128];
	ld.shared.f32 	%f45, [%r102+-128];
	fma.rn.f32 	%f46, %f44, %f45, %f43;
	ld.global.f32 	%f47, [%rd24];
	ld.shared.f32 	%f48, [%r102];
	fma.rn.f32 	%f49, %f47, %f48, %f46;
	ld.global.f32 	%f50, [%rd24+128];
	ld.shared.f32 	%f51, [%r102+128];
	fma.rn.f32 	%f52, %f50, %f51, %f49;
	ld.global.f32 	%f53, [%rd24+256];
	ld.shared.f32 	%f54, [%r102+256];
	fma.rn.f32 	%f55, %f53, %f54, %f52;
	ld.global.f32 	%f56, [%rd24+384];
	ld.shared.f32 	%f57, [%r102+384];
	fma.rn.f32 	%f58, %f56, %f57, %f55;
	ld.global.f32 	%f59, [%rd24+512];
	ld.shared.f32 	%f60, [%r102+512];
	fma.rn.f32 	%f61, %f59, %f60, %f58;
	ld.global.f32 	%f62, [%rd24+640];
	ld.shared.f32 	%f63, [%r102+640];
	fma.rn.f32 	%f64, %f62, %f63, %f61;
	ld.global.f32 	%f65, [%rd24+768];
	ld.shared.f32 	%f66, [%r102+768];
	fma.rn.f32 	%f67, %f65, %f66, %f64;
	ld.global.f32 	%f68, [%rd24+896];
	ld.shared.f32 	%f69, [%r102+896];
	fma.rn.f32 	%f181, %f68, %f69, %f67;
	add.s32 	%r106, %r106, 512;
	add.s32 	%r104, %r104, 16;
	add.s32 	%r103, %r103, 512;
	add.s32 	%r102, %r102, 2048;
	setp.ne.s32 	%p9, %r104, 0;
	@%p9 bra 	$L__BB0_10;
$L__BB0_11:
	setp.eq.s32 	%p10, %r22, 0;
	@%p10 bra 	$L__BB0_20;
	and.b32  	%r35, %r21, 7;
	setp.lt.u32 	%p11, %r22, 8;
	@%p11 bra 	$L__BB0_14;
	add.s32 	%r85, %r106, %r8;
	mul.wide.s32 	%rd25, %r85, 4;
	add.s64 	%rd26, %rd2, %rd25;
	ld.global.f32 	%f71, [%rd26];
	shl.b32 	%r86, %r106, 2;
	mov.u32 	%r87, _ZZ5DenseiiPfS_S_S_E2sx;
	add.s32 	%r88, %r87, %r86;
	ld.shared.f32 	%f72, [%r88];
	fma.rn.f32 	%f73, %f71, %f72, %f181;
	ld.global.f32 	%f74, [%rd26+128];
	ld.shared.f32 	%f75, [%r88+128];
	fma.rn.f32 	%f76, %f74, %f75, %f73;
	ld.global.f32 	%f77, [%rd26+256];
	ld.shared.f32 	%f78, [%r88+256];
	fma.rn.f32 	%f79, %f77, %f78, %f76;
	ld.global.f32 	%f80, [%rd26+384];
	ld.shared.f32 	%f81, [%r88+384];
	fma.rn.f32 	%f82, %f80, %f81, %f79;
	ld.global.f32 	%f83, [%rd26+512];
	ld.shared.f32 	%f84, [%r88+512];
	fma.rn.f32 	%f85, %f83, %f84, %f82;
	ld.global.f32 	%f86, [%rd26+640];
	ld.shared.f32 	%f87, [%r88+640];
	fma.rn.f32 	%f88, %f86, %f87, %f85;
	ld.global.f32 	%f89, [%rd26+768];
	ld.shared.f32 	%f90, [%r88+768];
	fma.rn.f32 	%f91, %f89, %f90, %f88;
	ld.global.f32 	%f92, [%rd26+896];
	ld.shared.f32 	%f93, [%r88+896];
	fma.rn.f32 	%f181, %f92, %f93, %f91;
	add.s32 	%r106, %r106, 256;
$L__BB0_14:
	setp.eq.s32 	%p12, %r35, 0;
	@%p12 bra 	$L__BB0_20;
	and.b32  	%r38, %r21, 3;
	setp.lt.u32 	%p13, %r35, 4;
	@%p13 bra 	$L__BB0_17;
	add.s32 	%r89, %r106, %r8;
	mul.wide.s32 	%rd27, %r89, 4;
	add.s64 	%rd28, %rd2, %rd27;
	ld.global.f32 	%f95, [%rd28];
	shl.b32 	%r90, %r106, 2;
	mov.u32 	%r91, _ZZ5DenseiiPfS_S_S_E2sx;
	add.s32 	%r92, %r91, %r90;
	ld.shared.f32 	%f96, [%r92];
	fma.rn.f32 	%f97, %f95, %f96, %f181;
	ld.global.f32 	%f98, [%rd28+128];
	ld.shared.f32 	%f99, [%r92+128];
	fma.rn.f32 	%f100, %f98, %f99, %f97;
	ld.global.f32 	%f101, [%rd28+256];
	ld.shared.f32 	%f102, [%r92+256];
	fma.rn.f32 	%f103, %f101, %f102, %f100;
	ld.global.f32 	%f104, [%rd28+384];
	ld.shared.f32 	%f105, [%r92+384];
	fma.rn.f32 	%f181, %f104, %f105, %f103;
	add.s32 	%r106, %r106, 128;
$L__BB0_17:
	setp.eq.s32 	%p14, %r38, 0;
	@%p14 bra 	$L__BB0_20;
	shl.b32 	%r93, %r106, 2;
	mov.u32 	%r94, _ZZ5DenseiiPfS_S_S_E2sx;
	add.s32 	%r111, %r94, %r93;
	add.s32 	%r110, %r106, %r8;
	neg.s32 	%r109, %r38;
$L__BB0_19:
	.pragma "nounroll";
	mul.wide.s32 	%rd29, %r110, 4;
	add.s64 	%rd30, %rd2, %rd29;
	ld.global.f32 	%f106, [%rd30];
	ld.shared.f32 	%f107, [%r111];
	fma.rn.f32 	%f181, %f106, %f107, %f181;
	add.s32 	%r111, %r111, 128;
	add.s32 	%r110, %r110, 32;
	add.s32 	%r109, %r109, 1;
	setp.ne.s32 	%p15, %r109, 0;
	@%p15 bra 	$L__BB0_19;
$L__BB0_20:
	shl.b32 	%r95, %r5, 2;
	mov.u32 	%r96, _ZZ5DenseiiPfS_S_S_E8temp_out;
	add.s32 	%r97, %r96, %r95;
	st.shared.f32 	[%r97], %f181;
	bar.sync 	0;
	setp.ne.s32 	%p16, %r5, 0;
	@%p16 bra 	$L__BB0_22;
	cvta.to.global.u64 	%rd31, %rd8;
	mul.wide.s32 	%rd32, %r3, 4;
	add.s64 	%rd33, %rd31, %rd32;
	ld.global.f32 	%f108, [%rd33];
	ld.shared.f32 	%f109, [_ZZ5DenseiiPfS_S_S_E8temp_out];
	add.f32 	%f110, %f108, %f109;
	ld.shared.f32 	%f111, [_ZZ5DenseiiPfS_S_S_E8temp_out+4];
	add.f32 	%f112, %f110, %f111;
	ld.shared.f32 	%f113, [_ZZ5DenseiiPfS_S_S_E8temp_out+8];
	add.f32 	%f114, %f112, %f113;
	ld.shared.f32 	%f115, [_ZZ5DenseiiPfS_S_S_E8temp_out+12];
	add.f32 	%f116, %f114, %f115;
	ld.shared.f32 	%f117, [_ZZ5DenseiiPfS_S_S_E8temp_out+16];
	add.f32 	%f118, %f116, %f117;
	ld.shared.f32 	%f119, [_ZZ5DenseiiPfS_S_S_E8temp_out+20];
	add.f32 	%f120, %f118, %f119;
	ld.shared.f32 	%f121, [_ZZ5DenseiiPfS_S_S_E8temp_out+24];
	add.f32 	%f122, %f120, %f121;
	ld.shared.f32 	%f123, [_ZZ5DenseiiPfS_S_S_E8temp_out+28];
	add.f32 	%f124, %f122, %f123;
	ld.shared.f32 	%f125, [_ZZ5DenseiiPfS_S_S_E8temp_out+32];
	add.f32 	%f126, %f124, %f125;
	ld.shared.f32 	%f127, [_ZZ5DenseiiPfS_S_S_E8temp_out+36];
	add.f32 	%f128, %f126, %f127;
	ld.shared.f32 	%f129, [_ZZ5DenseiiPfS_S_S_E8temp_out+40];
	add.f32 	%f130, %f128, %f129;
	ld.shared.f32 	%f131, [_ZZ5DenseiiPfS_S_S_E8temp_out+44];
	add.f32 	%f132, %f130, %f131;
	ld.shared.f32 	%f133, [_ZZ5DenseiiPfS_S_S_E8temp_out+48];
	add.f32 	%f134, %f132, %f133;
	ld.shared.f32 	%f135, [_ZZ5DenseiiPfS_S_S_E8temp_out+52];
	add.f32 	%f136, %f134, %f135;
	ld.shared.f32 	%f137, [_ZZ5DenseiiPfS_S_S_E8temp_out+56];
	add.f32 	%f138, %f136, %f137;
	ld.shared.f32 	%f139, [_ZZ5DenseiiPfS_S_S_E8temp_out+60];
	add.f32 	%f140, %f138, %f139;
	ld.shared.f32 	%f141, [_ZZ5DenseiiPfS_S_S_E8temp_out+64];
	add.f32 	%f142, %f140, %f141;
	ld.shared.f32 	%f143, [_ZZ5DenseiiPfS_S_S_E8temp_out+68];
	add.f32 	%f144, %f142, %f143;
	ld.shared.f32 	%f145, [_ZZ5DenseiiPfS_S_S_E8temp_out+72];
	add.f32 	%f146, %f144, %f145;
	ld.shared.f32 	%f147, [_ZZ5DenseiiPfS_S_S_E8temp_out+76];
	add.f32 	%f148, %f146, %f147;
	ld.shared.f32 	%f149, [_ZZ5DenseiiPfS_S_S_E8temp_out+80];
	add.f32 	%f150, %f148, %f149;
	ld.shared.f32 	%f151, [_ZZ5DenseiiPfS_S_S_E8temp_out+84];
	add.f32 	%f152, %f150, %f151;
	ld.shared.f32 	%f153, [_ZZ5DenseiiPfS_S_S_E8temp_out+88];
	add.f32 	%f154, %f152, %f153;
	ld.shared.f32 	%f155, [_ZZ5DenseiiPfS_S_S_E8temp_out+92];
	add.f32 	%f156, %f154, %f155;
	ld.shared.f32 	%f157, [_ZZ5DenseiiPfS_S_S_E8temp_out+96];
	add.f32 	%f158, %f156, %f157;
	ld.shared.f32 	%f159, [_ZZ5DenseiiPfS_S_S_E8temp_out+100];
	add.f32 	%f160, %f158, %f159;
	ld.shared.f32 	%f161, [_ZZ5DenseiiPfS_S_S_E8temp_out+104];
	add.f32 	%f162, %f160, %f161;
	ld.shared.f32 	%f163, [_ZZ5DenseiiPfS_S_S_E8temp_out+108];
	add.f32 	%f164, %f162, %f163;
	ld.shared.f32 	%f165, [_ZZ5DenseiiPfS_S_S_E8temp_out+112];
	add.f32 	%f166, %f164, %f165;
	ld.shared.f32 	%f167, [_ZZ5DenseiiPfS_S_S_E8temp_out+116];
	add.f32 	%f168, %f166, %f167;
	ld.shared.f32 	%f169, [_ZZ5DenseiiPfS_S_S_E8temp_out+120];
	add.f32 	%f170, %f168, %f169;
	ld.shared.f32 	%f171, [_ZZ5DenseiiPfS_S_S_E8temp_out+124];
	add.f32 	%f172, %f170, %f171;
	cvta.to.global.u64 	%rd34, %rd9;
	add.s64 	%rd35, %rd34, %rd32;
	st.global.f32 	[%rd35], %f172;
$L__BB0_22:
	ret;

}


// ===== COMPILED SASS (sm_100) =====

	.target	sm_100

	.elftype	@"ET_EXEC"


//--------------------- .note.nv.tkinfo           --------------------------
	.section	.note.nv.tkinfo,"",@"SHT_NOTE"
	.sectionflags	@"SHF_NOTE_NV_TKINFO"
	.tkinfo
        /*0018*/ 	.word	0x00000002
        /*0030*/ 	.string	""
        /*0030*/ 	.string	"ptxas"
        /*0030*/ 	.string	"Cuda compilation tools, release 13.0, V13.0.88"
        /*0030*/ 	.string	"Build cuda_13.0.r13.0/compiler.36424714_0"
        /*0030*/ 	.string	"-arch sm_100 -m 64 "



//--------------------- .note.nv.cuinfo           --------------------------
	.section	.note.nv.cuinfo,"",@"SHT_NOTE"
	.sectionflags	@"SHF_NOTE_NV_CUINFO"
        /*0018*/ 	.short	0x0002
        /*001a*/ 	.short	0x0064
        /*001c*/ 	.short	0x0082
	.zero		2


//--------------------- .nv.info                  --------------------------
	.section	.nv.info,"",@"SHT_CUDA_INFO"
	.align	4


	//----- nvinfo : EIATTR_REGCOUNT
	.align		4
        /*0000*/ 	.byte	0x04, 0x2f
        /*0002*/ 	.short	(.L_1 - .L_0)
	.align		4
.L_0:
        /*0004*/ 	.word	index@(_Z5DenseiiPfS_S_S_)
        /*0008*/ 	.word	0x0000001f


	//----- nvinfo : EIATTR_FRAME_SIZE
	.align		4
.L_1:
        /*000c*/ 	.byte	0x04, 0x11
        /*000e*/ 	.short	(.L_3 - .L_2)
	.align		4
.L_2:
        /*0010*/ 	.word	index@(_Z5DenseiiPfS_S_S_)
        /*0014*/ 	.word	0x00000000


	//----- nvinfo : EIATTR_MIN_STACK_SIZE
	.align		4
.L_3:
        /*0018*/ 	.byte	0x04, 0x12
        /*001a*/ 	.short	(.L_5 - .L_4)
	.align		4
.L_4:
        /*001c*/ 	.word	index@(_Z5DenseiiPfS_S_S_)
        /*0020*/ 	.word	0x00000000
.L_5:


//--------------------- .nv.compat                --------------------------
	.section	.nv.compat,"",@"SHT_CUDA_COMPAT_INFO"
	.align	4
        /*0000*/ 	.byte	0x02, 0x09, 0x00, 0x00, 0x02, 0x02, 0x01, 0x00, 0x02, 0x05, 0x05, 0x00, 0x03, 0x07, 0x01, 0x01
        /*0010*/ 	.byte	0x02, 0x03, 0x00, 0x00, 0x02, 0x06, 0x01, 0x00, 0x04, 0x0b, 0x08, 0x00, 0x09, 0x00, 0x00, 0x00
        /*0020*/ 	.byte	0x00, 0x00, 0x00, 0x00


//--------------------- .nv.info._Z5DenseiiPfS_S_S_ --------------------------
	.section	.nv.info._Z5DenseiiPfS_S_S_,"",@"SHT_CUDA_INFO"
	.sectionflags	@""
	.align	4


	//----- nvinfo : EIATTR_CUDA_API_VERSION
	.align		4
        /*0000*/ 	.byte	0x04, 0x37
        /*0002*/ 	.short	(.L_7 - .L_6)
.L_6:
        /*0004*/ 	.word	0x00000082


	//----- nvinfo : EIATTR_KPARAM_INFO
	.align		4
.L_7:
        /*0008*/ 	.byte	0x04, 0x17
        /*000a*/ 	.short	(.L_9 - .L_8)
.L_8:
        /*000c*/ 	.word	0x00000000
        /*0010*/ 	.short	0x0005
        /*0012*/ 	.short	0x0020
        /*0014*/ 	.byte	0x00, 0xf5, 0x21, 0x00


	//----- nvinfo : EIATTR_KPARAM_INFO
	.align		4
.L_9:
        /*0018*/ 	.byte	0x04, 0x17
        /*001a*/ 	.short	(.L_11 - .L_10)
.L_10:
        /*001c*/ 	.word	0x00000000
        /*0020*/ 	.short	0x0004
        /*0022*/ 	.short	0x0018
        /*0024*/ 	.byte	0x00, 0xf5, 0x21, 0x00


	//----- nvinfo : EIATTR_KPARAM_INFO
	.align		4
.L_11:
        /*0028*/ 	.byte	0x04, 0x17
        /*002a*/ 	.short	(.L_13 - .L_12)
.L_12:
        /*002c*/ 	.word	0x00000000
        /*0030*/ 	.short	0x0003
        /*0032*/ 	.short	0x0010
        /*0034*/ 	.byte	0x00, 0xf5, 0x21, 0x00


	//----- nvinfo : EIATTR_KPARAM_INFO
	.align		4
.L_13:
        /*0038*/ 	.byte	0x04, 0x17
        /*003a*/ 	.short	(.L_15 - .L_14)
.L_14:
        /*003c*/ 	.word	0x00000000
        /*0040*/ 	.short	0x0002
        /*0042*/ 	.short	0x0008
        /*0044*/ 	.byte	0x00, 0xf5, 0x21, 0x00


	//----- nvinfo : EIATTR_KPARAM_INFO
	.align		4
.L_15:
        /*0048*/ 	.byte	0x04, 0x17
        /*004a*/ 	.short	(.L_17 - .L_16)
.L_16:
        /*004c*/ 	.word	0x00000000
        /*0050*/ 	.short	0x0001
        /*0052*/ 	.short	0x0004
        /*0054*/ 	.byte	0x00, 0xf0, 0x11, 0x00


	//----- nvinfo : EIATTR_KPARAM_INFO
	.align		4
.L_17:
        /*0058*/ 	.byte	0x04, 0x17
        /*005a*/ 	.short	(.L_19 - .L_18)
.L_18:
        /*005c*/ 	.word	0x00000000
        /*0060*/ 	.short	0x0000
        /*0062*/ 	.short	0x0000
        /*0064*/ 	.byte	0x00, 0xf0, 0x11, 0x00


	//----- nvinfo : EIATTR_SPARSE_MMA_MASK
	.align		4
.L_19:
        /*0068*/ 	.byte	0x03, 0x50
        /*006a*/ 	.short	0x0000


	//----- nvinfo : EIATTR_MAXREG_COUNT
	.align		4
        /*006c*/ 	.byte	0x03, 0x1b
        /*006e*/ 	.short	0x00ff


	//----- nvinfo : EIATTR_NUM_BARRIERS
	.align		4
        /*0070*/ 	.byte	0x02, 0x4c
        /*0072*/ 	.byte	0x01
	.zero		1


	//----- nvinfo : EIATTR_MERCURY_ISA_VERSION
	.align		4
        /*0074*/ 	.byte	0x03, 0x5f
        /*0076*/ 	.short	0x0101


	//----- nvinfo : EIATTR_VRC_CTA_INIT_COUNT
	.align		4
        /*0078*/ 	.byte	0x02, 0x4a
	.zero		1
	.zero		1


	//----- nvinfo : EIATTR_EXIT_INSTR_OFFSETS
	.align		4
        /*007c*/ 	.byte	0x04, 0x1c
        /*007e*/ 	.short	(.L_21 - .L_20)


	//   ....[0]....
.L_20:
        /*0080*/ 	.word	0x000010f0


	//   ....[1]....
        /*0084*/ 	.word	0x000013f0


	//----- nvinfo : EIATTR_CRS_STACK_SIZE
	.align		4
.L_21:
        /*0088*/ 	.byte	0x04, 0x1e
        /*008a*/ 	.short	(.L_23 - .L_22)
.L_22:
        /*008c*/ 	.word	0x00000000


	//----- nvinfo : EIATTR_CBANK_PARAM_SIZE
	.align		4
.L_23:
        /*0090*/ 	.byte	0x03, 0x19
        /*0092*/ 	.short	0x0028


	//----- nvinfo : EIATTR_PARAM_CBANK
	.align		4
        /*0094*/ 	.byte	0x04, 0x0a
        /*0096*/ 	.short	(.L_25 - .L_24)
	.align		4
.L_24:
        /*0098*/ 	.word	index@(.nv.constant0._Z5DenseiiPfS_S_S_)
        /*009c*/ 	.short	0x0380
        /*009e*/ 	.short	0x0028


	//----- nvinfo : EIATTR_SW_WAR
	.align		4
.L_25:
        /*00a0*/ 	.byte	0x04, 0x36
        /*00a2*/ 	.short	(.L_27 - .L_26)
.L_26:
        /*00a4*/ 	.word	0x00000008
.L_27:


//--------------------- .nv.callgraph             --------------------------
	.section	.nv.callgraph,"",@"SHT_CUDA_CALLGRAPH"
	.align	4
	.sectionentsize	8
	.align		4
        /*0000*/ 	.word	0x00000000
	.align		4
        /*0004*/ 	.word	0xffffffff
	.align		4
        /*0008*/ 	.word	0x00000000
	.align		4
        /*000c*/ 	.word	0xfffffffe
	.align		4
        /*0010*/ 	.word	0x00000000
	.align		4
        /*0014*/ 	.word	0xfffffffd
	.align		4
        /*0018*/ 	.word	0x00000000
	.align		4
        /*001c*/ 	.word	0xfffffffc


//--------------------- .text._Z5DenseiiPfS_S_S_  --------------------------
	.section	.text._Z5DenseiiPfS_S_S_,"ax",@progbits
	.align	128
        .global         _Z5DenseiiPfS_S_S_
        .type           _Z5DenseiiPfS_S_S_,@function
        .size           _Z5DenseiiPfS_S_S_,(.L_x_17 - _Z5DenseiiPfS_S_S_)
        .other          _Z5DenseiiPfS_S_S_,@"STO_CUDA_ENTRY STV_DEFAULT"
_Z5DenseiiPfS_S_S_:
.text._Z5DenseiiPfS_S_S_:
[----:B------:R-:W-:Y:S01]  /*0000*/  LDC R1, c[0x0][0x37c] ;  /* 0x0000df00ff017b82 */ /* 0x000fe20000000800 */
[----:B------:R-:W0:Y:S01]  /*0010*/  S2R R5, SR_TID.X ;  /* 0x0000000000057919 */ /* 0x000e220000002100 */
[----:B------:R-:W1:Y:S06]  /*0020*/  LDCU UR8, c[0x0][0x380] ;  /* 0x00007000ff0877ac */ /* 0x000e6c0008000800 */
[----:B------:R-:W0:Y:S01]  /*0030*/  S2UR UR4, SR_CTAID.X ;  /* 0x00000000000479c3 */ /* 0x000e220000002500 */
[----:B------:R-:W-:Y:S01]  /*0040*/  BSSY.RECONVERGENT B0, `(.L_x_0) ;  /* 0x000005a000007945 */ /* 0x000fe20003800200 */
[----:B------:R-:W2:Y:S01]  /*0050*/  S2R R7, SR_TID.Y ;  /* 0x0000000000077919 */ /* 0x000ea20000002200 */
[----:B------:R-:W3:Y:S05]  /*0060*/  LDCU.64 UR6, c[0x0][0x358] ;  /* 0x00006b00ff0677ac */ /* 0x000eea0008000a00 */
[----:B------:R-:W0:Y:S02]  /*0070*/  LDC R2, c[0x0][0x360] ;  /* 0x0000d800ff027b82 */ /* 0x000e240000000800 */
[----:B0-----:R-:W-:Y:S01]  /*0080*/  IMAD R0, R2, UR4, R5 ;  /* 0x0000000402007c24 */ /* 0x001fe2000f8e0205 */
[----:B--2---:R-:W-:-:S04]  /*0090*/  LEA R4, R5, R7, 0x5 ;  /* 0x0000000705047211 */ /* 0x004fc800078e28ff */
[----:B-1----:R-:W-:-:S13]  /*00a0*/  ISETP.GE.AND P0, PT, R4, UR8, PT ;  /* 0x0000000804007c0c */ /* 0x002fda000bf06270 */
[----:B---3--:R-:W-:Y:S05]  /*00b0*/  @P0 BRA `(.L_x_1) ;  /* 0x0000000400480947 */ /* 0x008fea0003800000 */
[----:B------:R-:W-:Y:S01]  /*00c0*/  SHF.L.U32 R3, R2, 0x5, RZ ;  /* 0x0000000502037819 */ /* 0x000fe200000006ff */
[----:B------:R-:W-:Y:S03]  /*00d0*/  BSSY.RECONVERGENT B1, `(.L_x_2) ;  /* 0x0000035000017945 */ /* 0x000fe60003800200 */
[----:B------:R-:W0:Y:S01]  /*00e0*/  I2F.U32.RP R12, R3 ;  /* 0x00000003000c7306 */ /* 0x000e220000209000 */
[----:B------:R-:W-:Y:S02]  /*00f0*/  IADD3 R6, PT, PT, R3, R4, RZ ;  /* 0x0000000403067210 */ /* 0x000fe40007ffe0ff */
[----:B------:R-:W-:Y:S02]  /*0100*/  IADD3 R13, PT, PT, RZ, -R3, RZ ;  /* 0x80000003ff0d7210 */ /* 0x000fe40007ffe0ff */
[C---:B------:R-:W-:Y:S02]  /*0110*/  ISETP.GE.U32.AND P0, PT, R6.reuse, UR8, PT ;  /* 0x0000000806007c0c */ /* 0x040fe4000bf06070 */
[----:B------:R-:W-:-:S02]  /*0120*/  VIMNMX.U32 R11, PT, PT, R6, UR8, !PT ;  /* 0x00000008060b7c48 */ /* 0x000fc4000ffe0000 */
[----:B------:R-:W-:Y:S02]  /*0130*/  SEL R10, RZ, 0x1, P0 ;  /* 0x00000001ff0a7807 */ /* 0x000fe40000000000 */
[----:B------:R-:W-:Y:S02]  /*0140*/  ISETP.NE.U32.AND P2, PT, R3, RZ, PT ;  /* 0x000000ff0300720c */ /* 0x000fe40003f45070 */
[----:B------:R-:W-:Y:S01]  /*0150*/  IADD3 R6, PT, PT, R11, -R6, -R10 ;  /* 0x800000060b067210 */ /* 0x000fe20007ffe80a */
[----:B0-----:R-:W0:Y:S02]  /*0160*/  MUFU.RCP R12, R12 ;  /* 0x0000000c000c7308 */ /* 0x001e240000001000 */
[----:B0-----:R-:W-:-:S06]  /*0170*/  IADD3 R8, PT, PT, R12, 0xffffffe, RZ ;  /* 0x0ffffffe0c087810 */ /* 0x001fcc0007ffe0ff */
[----:B------:R0:W1:Y:S02]  /*0180*/  F2I.FTZ.U32.TRUNC.NTZ R9, R8 ;  /* 0x0000000800097305 */ /* 0x000064000021f000 */
[----:B0-----:R-:W-:Y:S02]  /*0190*/  HFMA2 R8, -RZ, RZ, 0, 0 ;  /* 0x00000000ff087431 */ /* 0x001fe400000001ff */
[----:B-1----:R-:W-:-:S04]  /*01a0*/  IMAD R13, R13, R9, RZ ;  /* 0x000000090d0d7224 */ /* 0x002fc800078e02ff */
[----:B------:R-:W-:-:S06]  /*01b0*/  IMAD.HI.U32 R9, R9, R13, R8 ;  /* 0x0000000d09097227 */ /* 0x000fcc00078e0008 */
[----:B------:R-:W-:-:S05]  /*01c0*/  IMAD.HI.U32 R9, R9, R6, RZ ;  /* 0x0000000609097227 */ /* 0x000fca00078e00ff */
[----:B------:R-:W-:-:S05]  /*01d0*/  IADD3 R8, PT, PT, -R9, RZ, RZ ;  /* 0x000000ff09087210 */ /* 0x000fca0007ffe1ff */
[----:B------:R-:W-:-:S05]  /*01e0*/  IMAD R6, R3, R8, R6 ;  /* 0x0000000803067224 */ /* 0x000fca00078e0206 */
[----:B------:R-:W-:-:S13]  /*01f0*/  ISETP.GE.U32.AND P0, PT, R6, R3, PT ;  /* 0x000000030600720c */ /* 0x000fda0003f06070 */
[----:B------:R-:W-:Y:S02]  /*0200*/  @P0 IADD3 R6, PT, PT, -R3, R6, RZ ;  /* 0x0000000603060210 */ /* 0x000fe40007ffe1ff */
[----:B------:R-:W-:Y:S02]  /*0210*/  @P0 IADD3 R9, PT, PT, R9, 0x1, RZ ;  /* 0x0000000109090810 */ /* 0x000fe40007ffe0ff */
[----:B------:R-:W-:-:S13]  /*0220*/  ISETP.GE.U32.AND P1, PT, R6, R3, PT ;  /* 0x000000030600720c */ /* 0x000fda0003f26070 */
[----:B------:R-:W-:Y:S02]  /*0230*/  @P1 IADD3 R9, PT, PT, R9, 0x1, RZ ;  /* 0x0000000109091810 */ /* 0x000fe40007ffe0ff */
[----:B------:R-:W-:-:S04]  /*0240*/  @!P2 LOP3.LUT R9, RZ, R3, RZ, 0x33, !PT ;  /* 0x00000003ff09a212 */ /* 0x000fc800078e33ff */
[----:B------:R-:W-:-:S04]  /*0250*/  IADD3 R6, PT, PT, R10, R9, RZ ;  /* 0x000000090a067210 */ /* 0x000fc80007ffe0ff */
[C---:B------:R-:W-:Y:S02]  /*0260*/  LOP3.LUT R8, R6.reuse, 0x3, RZ, 0xc0, !PT ;  /* 0x0000000306087812 */ /* 0x040fe400078ec0ff */
[----:B------:R-:W-:Y:S02]  /*0270*/  ISETP.GE.U32.AND P0, PT, R6, 0x3, PT ;  /* 0x000000030600780c */ /* 0x000fe40003f06070 */
[----:B------:R-:W-:-:S13]  /*0280*/  ISETP.NE.AND P1, PT, R8, 0x3, PT ;  /* 0x000000030800780c */ /* 0x000fda0003f25270 */
[----:B------:R-:W-:Y:S05]  /*0290*/  @!P1 BRA `(.L_x_3) ;  /* 0x0000000000609947 */ /* 0x000fea0003800000 */
[----:B------:R-:W0:Y:S01]  /*02a0*/  S2UR UR5, SR_CgaCtaId ;  /* 0x00000000000579c3 */ /* 0x000e220000008800 */
[----:B------:R-:W1:Y:S01]  /*02b0*/  LDCU.64 UR10, c[0x0][0x398] ;  /* 0x00007300ff0a77ac */ /* 0x000e620008000a00 */
[----:B------:R-:W-:Y:S01]  /*02c0*/  IADD3 R6, PT, PT, R6, 0x1, RZ ;  /* 0x0000000106067810 */ /* 0x000fe20007ffe0ff */
[----:B------:R-:W-:Y:S01]  /*02d0*/  IMAD.WIDE.U32 R8, R7, 0x4, RZ ;  /* 0x0000000407087825 */ /* 0x000fe200078e00ff */
[----:B------:R-:W-:Y:S02]  /*02e0*/  UMOV UR4, 0x400 ;  /* 0x0000040000047882 */ /* 0x000fe40000000000 */
[----:B------:R-:W-:Y:S01]  /*02f0*/  LOP3.LUT R11, R6, 0x3, RZ, 0xc0, !PT ;  /* 0x00000003060b7812 */ /* 0x000fe200078ec0ff */
[----:B------:R-:W-:-:S04]  /*0300*/  IMAD.WIDE.U32 R8, R5, 0x80, R8 ;  /* 0x0000008005087825 */ /* 0x000fc800078e0008 */
[----:B------:R-:W-:-:S05]  /*0310*/  IMAD R6, R11, R2, RZ ;  /* 0x000000020b067224 */ /* 0x000fca00078e02ff */
[----:B------:R-:W-:Y:S02]  /*0320*/  LEA R6, R6, R7, 0x5 ;  /* 0x0000000706067211 */ /* 0x000fe400078e28ff */
[----:B-1----:R-:W-:Y:S01]  /*0330*/  IADD3 R8, P1, PT, R8, UR10, RZ ;  /* 0x0000000a08087c10 */ /* 0x002fe2000ff3e0ff */
[----:B0-----:R-:W-:-:S03]  /*0340*/  ULEA UR4, UR5, UR4, 0x18 ;  /* 0x0000000405047291 */ /* 0x001fc6000f8ec0ff */
[----:B------:R-:W-:-:S03]  /*0350*/  IADD3.X R9, PT, PT, R9, UR11, RZ, P1, !PT ;  /* 0x0000000b09097c10 */ /* 0x000fc60008ffe4ff */
[----:B------:R-:W-:Y:S02]  /*0360*/  LEA R13, R4, UR4, 0x2 ;  /* 0x00000004040d7c11 */ /* 0x000fe4000f8e10ff */
[----:B------:R-:W-:Y:S02]  /*0370*/  LEA R4, R5, R6, 0x5 ;  /* 0x0000000605047211 */ /* 0x000fe400078e28ff */
[----:B------:R-:W-:-:S07]  /*0380*/  IADD3 R5, PT, PT, -R11, RZ, RZ ;  /* 0x000000ff0b057210 */ /* 0x000fce0007ffe1ff */
.L_x_4:
[----:B------:R-:W-:Y:S02]  /*0390*/  MOV R10, R8 ;  /* 0x00000008000a7202 */ /* 0x000fe40000000f00 */
[----:B------:R-:W-:-:S05]  /*03a0*/  MOV R11, R9 ;  /* 0x00000009000b7202 */ /* 0x000fca0000000f00 */
[----:B------:R-:W2:Y:S01]  /*03b0*/  LDG.E R6, desc[UR6][R10.64] ;  /* 0x000000060a067981 */ /* 0x000ea2000c1e1900 */
[----:B------:R-:W-:Y:S01]  /*03c0*/  IADD3 R5, PT, PT, R5, 0x1, RZ ;  /* 0x0000000105057810 */ /* 0x000fe20007ffe0ff */
[----:B------:R-:W-:-:S03]  /*03d0*/  IMAD.WIDE.U32 R8, R2, 0x80, R10 ;  /* 0x0000008002087825 */ /* 0x000fc600078e000a */
[----:B------:R-:W-:Y:S01]  /*03e0*/  ISETP.NE.AND P1, PT, R5, RZ, PT ;  /* 0x000000ff0500720c */ /* 0x000fe20003f25270 */
[----:B--2---:R0:W-:Y:S02]  /*03f0*/  STS [R13], R6 ;  /* 0x000000060d007388 */ /* 0x0041e40000000800 */
[----:B0-----:R-:W-:-:S10]  /*0400*/  LEA R13, R2, R13, 0x7 ;  /* 0x0000000d020d7211 */ /* 0x001fd400078e38ff */
[----:B------:R-:W-:Y:S05]  /*0410*/  @P1 BRA `(.L_x_4) ;  /* 0xfffffffc00dc1947 */ /* 0x000fea000383ffff */
.L_x_3:
[----:B------:R-:W-:Y:S05]  /*0420*/  BSYNC.RECONVERGENT B1 ;  /* 0x0000000000017941 */ /* 0x000fea0003800200 */
.L_x_2:
[----:B------:R-:W-:Y:S05]  /*0430*/  @!P0 BRA `(.L_x_1) ;  /* 0x0000000000688947 */ /* 0x000fea0003800000 */
[----:B------:R-:W0:Y:S01]  /*0440*/  S2R R6, SR_CgaCtaId ;  /* 0x0000000000067919 */ /* 0x000e220000008800 */
[----:B------:R-:W1:Y:S01]  /*0450*/  LDC.64 R8, c[0x0][0x398] ;  /* 0x0000e600ff087b82 */ /* 0x000e620000000a00 */
[----:B------:R-:W-:-:S04]  /*0460*/  MOV R5, 0x400 ;  /* 0x0000040000057802 */ /* 0x000fc80000000f00 */
[----:B0-----:R-:W-:-:S07]  /*0470*/  LEA R25, R6, R5, 0x18 ;  /* 0x0000000506197211 */ /* 0x001fce00078ec0ff */
.L_x_5:
[----:B0-----:R-:W-:Y:S01]  /*0480*/  IADD3 R14, PT, PT, R3, R4, RZ ;  /* 0x00000004030e7210 */ /* 0x001fe20007ffe0ff */
[----:B-1----:R-:W-:-:S03]  /*0490*/  IMAD.WIDE.U32 R12, R4, 0x4, R8 ;  /* 0x00000004040c7825 */ /* 0x002fc600078e0008 */
[C---:B------:R-:W-:Y:S01]  /*04a0*/  IADD3 R16, PT, PT, R3.reuse, R14, RZ ;  /* 0x0000000e03107210 */ /* 0x040fe20007ffe0ff */
[--C-:B------:R-:W-:Y:S02]  /*04b0*/  IMAD.WIDE.U32 R14, R14, 0x4, R8.reuse ;  /* 0x000000040e0e7825 */ /* 0x100fe400078e0008 */
[----:B------:R-:W2:Y:S01]  /*04c0*/  LDG.E R12, desc[UR6][R12.64] ;  /* 0x000000060c0c7981 */ /* 0x000ea2000c1e1900 */
[----:B------:R-:W-:Y:S01]  /*04d0*/  IADD3 R6, PT, PT, R3, R16, RZ ;  /* 0x0000001003067210 */ /* 0x000fe20007ffe0ff */
[--C-:B------:R-:W-:Y:S02]  /*04e0*/  IMAD.WIDE.U32 R16, R16, 0x4, R8.reuse ;  /* 0x0000000410107825 */ /* 0x100fe400078e0008 */
[----:B------:R-:W3:Y:S02]  /*04f0*/  LDG.E R14, desc[UR6][R14.64] ;  /* 0x000000060e0e7981 */ /* 0x000ee4000c1e1900 */
[----:B------:R-:W-:Y:S02]  /*0500*/  IMAD.WIDE.U32 R10, R6, 0x4, R8 ;  /* 0x00000004060a7825 */ /* 0x000fe400078e0008 */
[----:B------:R-:W4:Y:S04]  /*0510*/  LDG.E R16, desc[UR6][R16.64] ;  /* 0x0000000610107981 */ /* 0x000f28000c1e1900 */
[----:B------:R-:W5:Y:S01]  /*0520*/  LDG.E R10, desc[UR6][R10.64] ;  /* 0x000000060a0a7981 */ /* 0x000f62000c1e1900 */
[----:B------:R-:W-:-:S05]  /*0530*/  IMAD R5, R4, 0x4, R25 ;  /* 0x0000000404057824 */ /* 0x000fca00078e0219 */
[----:B------:R-:W-:-:S04]  /*0540*/  LEA R19, R2, R5, 0x7 ;  /* 0x0000000502137211 */ /* 0x000fc800078e38ff */
[----:B------:R-:W-:-:S04]  /*0550*/  LEA R21, R2, R19, 0x7 ;  /* 0x0000001302157211 */ /* 0x000fc800078e38ff */
[----:B------:R-:W-:Y:S02]  /*0560*/  LEA R23, R2, R21, 0x7 ;  /* 0x0000001502177211 */ /* 0x000fe400078e38ff */
[----:B------:R-:W-:-:S04]  /*0570*/  IADD3 R4, PT, PT, R3, R6, RZ ;  /* 0x0000000603047210 */ /* 0x000fc80007ffe0ff */
[----:B------:R-:W-:Y:S01]  /*0580*/  ISETP.GE.AND P0, PT, R4, UR8, PT ;  /* 0x0000000804007c0c */ /* 0x000fe2000bf06270 */
[----:B--2---:R0:W-:Y:S04]  /*0590*/  STS [R5], R12 ;  /* 0x0000000c05007388 */ /* 0x0041e80000000800 */
[----:B---3--:R0:W-:Y:S04]  /*05a0*/  STS [R19], R14 ;  /* 0x0000000e13007388 */ /* 0x0081e80000000800 */
[----:B----4-:R0:W-:Y:S04]  /*05b0*/  STS [R21], R16 ;  /* 0x0000001015007388 */ /* 0x0101e80000000800 */
[----:B-----5:R0:W-:Y:S01]  /*05c0*/  STS [R23], R10 ;  /* 0x0000000a17007388 */ /* 0x0201e20000000800 */
[----:B------:R-:W-:Y:S05]  /*05d0*/  @!P0 BRA `(.L_x_5) ;  /* 0xfffffffc00a88947 */ /* 0x000fea000383ffff */
.L_x_1:
[----:B------:R-:W-:Y:S05]  /*05e0*/  BSYNC.RECONVERGENT B0 ;  /* 0x0000000000007941 */ /* 0x000fea0003800200 */
.L_x_0:
[----:B------:R-:W-:Y:S01]  /*05f0*/  BAR.SYNC.DEFER_BLOCKING 0x0 ;  /* 0x0000000000007b1d */ /* 0x000fe20000010000 */
[----:B------:R-:W-:Y:S01]  /*0600*/  ISETP.GE.AND P0, PT, R7, UR8, PT ;  /* 0x0000000807007c0c */ /* 0x000fe2000bf06270 */
[----:B0-----:R-:W-:-:S04]  /*0610*/  HFMA2 R21, -RZ, RZ, 0, 0 ;  /* 0x00000000ff157431 */ /* 0x001fc800000001ff */
[----:B------:R-:W-:Y:S08]  /*0620*/  BSSY.RECONVERGENT B0, `(.L_x_6) ;  /* 0x00000a4000007945 */ /* 0x000ff00003800200 */
[----:B------:R-:W-:Y:S05]  /*0630*/  @P0 BRA `(.L_x_7) ;  /* 0x0000000800880947 */ /* 0x000fea0003800000 */
[-C--:B------:R-:W-:Y:S01]  /*0640*/  LOP3.LUT R2, RZ, R7.reuse, RZ, 0x33, !PT ;  /* 0x00000007ff027212 */ /* 0x080fe200078e33ff */
[----:B------:R-:W-:Y:S01]  /*0650*/  BSSY.RECONVERGENT B1, `(.L_x_8) ;  /* 0x000004d000017945 */ /* 0x000fe20003800200 */
[----:B------:R-:W-:Y:S02]  /*0660*/  MOV R21, RZ ;  /* 0x000000ff00157202 */ /* 0x000fe40000000f00 */
[----:B------:R-:W-:Y:S02]  /*0670*/  IADD3 R2, PT, PT, R2, UR8, RZ ;  /* 0x0000000802027c10 */ /* 0x000fe4000fffe0ff */
[----:B------:R-:W-:Y:S02]  /*0680*/  MOV R9, R7 ;  /* 0x0000000700097202 */ /* 0x000fe40000000f00 */
[C---:B------:R-:W-:Y:S02]  /*0690*/  ISETP.GE.U32.AND P1, PT, R2.reuse, 0x1e0, PT ;  /* 0x000001e00200780c */ /* 0x040fe40003f26070 */
[----:B------:R-:W-:-:S04]  /*06a0*/  LEA.HI R8, R2, 0x1, RZ, 0x1b ;  /* 0x0000000102087811 */ /* 0x000fc800078fd8ff */
[----:B------:R-:W-:-:S04]  /*06b0*/  LOP3.LUT R26, R8, 0xf, RZ, 0xc0, !PT ;  /* 0x0000000f081a7812 */ /* 0x000fc800078ec0ff */
[----:B------:R-:W-:-:S03]  /*06c0*/  ISETP.NE.AND P0, PT, R26, RZ, PT ;  /* 0x000000ff1a00720c */ /* 0x000fc60003f05270 */
[----:B------:R-:W-:Y:S10]  /*06d0*/  @!P1 BRA `(.L_x_9) ;  /* 0x0000000400109947 */ /* 0x000ff40003800000 */
[----:B------:R-:W0:Y:S01]  /*06e0*/  S2UR UR5, SR_CgaCtaId ;  /* 0x00000000000579c3 */ /* 0x000e220000008800 */
[----:B------:R-:W-:Y:S01]  /*06f0*/  UMOV UR4, 0x400 ;  /* 0x0000040000047882 */ /* 0x000fe20000000000 */
[----:B------:R-:W-:Y:S01]  /*0700*/  LOP3.LUT R10, R8, 0xffffff0, RZ, 0xc0, !PT ;  /* 0x0ffffff0080a7812 */ /* 0x000fe200078ec0ff */
[----:B------:R-:W-:Y:S01]  /*0710*/  IMAD R11, R0, UR8, R7 ;  /* 0x00000008000b7c24 */ /* 0x000fe2000f8e0207 */
[----:B------:R-:W-:Y:S02]  /*0720*/  MOV R21, RZ ;  /* 0x000000ff00157202 */ /* 0x000fe40000000f00 */
[----:B------:R-:W-:Y:S01]  /*0730*/  MOV R9, R7 ;  /* 0x0000000700097202 */ /* 0x000fe20000000f00 */
[----:B------:R-:W-:Y:S01]  /*0740*/  IMAD.MOV R10, RZ, RZ, -R10 ;  /* 0x000000ffff0a7224 */ /* 0x000fe200078e0a0a */
[----:B------:R-:W1:Y:S01]  /*0750*/  LDC.64 R2, c[0x0][0x388] ;  /* 0x0000e200ff027b82 */ /* 0x000e620000000a00 */
[----:B0-----:R-:W-:-:S06]  /*0760*/  ULEA UR4, UR5, UR4, 0x18 ;  /* 0x0000000405047291 */ /* 0x001fcc000f8ec0ff */
[----:B------:R-:W-:Y:S02]  /*0770*/  LEA R6, R7, UR4, 0x2 ;  /* 0x0000000407067c11 */ /* 0x000fe4000f8e10ff */
[----:B-1----:R-:W-:Y:S02]  /*0780*/  IADD3 R2, P1, PT, R2, 0x400, RZ ;  /* 0x0000040002027810 */ /* 0x002fe40007f3e0ff */
[----:B------:R-:W-:Y:S02]  /*0790*/  IADD3 R6, PT, PT, R6, 0x400, RZ ;  /* 0x0000040006067810 */ /* 0x000fe40007ffe0ff */
[----:B------:R-:W-:-:S09]  /*07a0*/  IADD3.X R3, PT, PT, RZ, R3, RZ, P1, !PT ;  /* 0x00000003ff037210 */ /* 0x000fd20000ffe4ff */
.L_x_10:
[----:B------:R-:W-:Y:S01]  /*07b0*/  IMAD.WIDE R4, R11, 0x4, R2 ;  /* 0x000000040b047825 */ /* 0x000fe200078e0202 */
[----:B------:R-:W0:Y:S04]  /*07c0*/  LDS R17, [R6+-0x400] ;  /* 0xfffc000006117984 */ /* 0x000e280000000800 */
[----:B------:R-:W0:Y:S04]  /*07d0*/  LDG.E R16, desc[UR6][R4.64+-0x400] ;  /* 0xfffc000604107981 */ /* 0x000e28000c1e1900 */
[----:B------:R-:W2:Y:S04]  /*07e0*/  LDG.E R27, desc[UR6][R4.64+-0x380] ;  /* 0xfffc8006041b7981 */ /* 0x000ea8000c1e1900 */
[----:B------:R-:W3:Y:S04]  /*07f0*/  LDG.E R20, desc[UR6][R4.64+-0x300] ;  /* 0xfffd000604147981 */ /* 0x000ee8000c1e1900 */
[----:B------:R-:W4:Y:S04]  /*0800*/  LDG.E R23, desc[UR6][R4.64+-0x280] ;  /* 0xfffd800604177981 */ /* 0x000f28000c1e1900 */
[----:B------:R-:W5:Y:S04]  /*0810*/  LDG.E R24, desc[UR6][R4.64+-0x200] ;  /* 0xfffe000604187981 */ /* 0x000f68000c1e1900 */
[----:B------:R-:W5:Y:S04]  /*0820*/  LDG.E R22, desc[UR6][R4.64+-0x180] ;  /* 0xfffe800604167981 */ /* 0x000f68000c1e1900 */
[----:B------:R-:W5:Y:S04]  /*0830*/  LDG.E R13, desc[UR6][R4.64+-0x100] ;  /* 0xffff0006040d7981 */ /* 0x000f68000c1e1900 */
[----:B------:R-:W5:Y:S04]  /*0840*/  LDG.E R15, desc[UR6][R4.64+-0x80] ;  /* 0xffff8006040f7981 */ /* 0x000f68000c1e1900 */
[----:B------:R-:W2:Y:S04]  /*0850*/  LDS R28, [R6+-0x380] ;  /* 0xfffc8000061c7984 */ /* 0x000ea80000000800 */
[----:B------:R-:W3:Y:S04]  /*0860*/  LDS R25, [R6+-0x300] ;  /* 0xfffd000006197984 */ /* 0x000ee80000000800 */
[----:B------:R-:W5:Y:S04]  /*0870*/  LDG.E R14, desc[UR6][R4.64] ;  /* 0x00000006040e7981 */ /* 0x000f68000c1e1900 */
[----:B------:R-:W5:Y:S04]  /*0880*/  LDG.E R12, desc[UR6][R4.64+0x80] ;  /* 0x00008006040c7981 */ /* 0x000f68000c1e1900 */
[----:B------:R-:W5:Y:S04]  /*0890*/  LDG.E R19, desc[UR6][R4.64+0x100] ;  /* 0x0001000604137981 */ /* 0x000f68000c1e1900 */
[----:B------:R-:W5:Y:S01]  /*08a0*/  LDG.E R18, desc[UR6][R4.64+0x180] ;  /* 0x0001800604127981 */ /* 0x000f62000c1e1900 */
[----:B0-----:R-:W-:-:S03]  /*08b0*/  FFMA R16, R16, R17, R21 ;  /* 0x0000001110107223 */ /* 0x001fc60000000015 */
[----:B------:R-:W5:Y:S01]  /*08c0*/  LDG.E R17, desc[UR6][R4.64+0x200] ;  /* 0x0002000604117981 */ /* 0x000f62000c1e1900 */
[----:B--2---:R-:W-:-:S03]  /*08d0*/  FFMA R27, R27, R28, R16 ;  /* 0x0000001c1b1b7223 */ /* 0x004fc60000000010 */
[----:B------:R-:W2:Y:S01]  /*08e0*/  LDG.E R16, desc[UR6][R4.64+0x280] ;  /* 0x0002800604107981 */ /* 0x000ea2000c1e1900 */
[----:B---3--:R-:W-:-:S03]  /*08f0*/  FFMA R28, R20, R25, R27 ;  /* 0x00000019141c7223 */ /* 0x008fc6000000001b */
[----:B------:R-:W3:Y:S04]  /*0900*/  LDG.E R20, desc[UR6][R4.64+0x300] ;  /* 0x0003000604147981 */ /* 0x000ee8000c1e1900 */
[----:B------:R0:W3:Y:S04]  /*0910*/  LDG.E R21, desc[UR6][R4.64+0x380] ;  /* 0x0003800604157981 */ /* 0x0000e8000c1e1900 */
[----:B------:R-:W4:Y:S04]  /*0920*/  LDS R25, [R6+-0x280] ;  /* 0xfffd800006197984 */ /* 0x000f280000000800 */
[----:B------:R-:W-:Y:S04]  /*0930*/  LDS R27, [R6+-0x180] ;  /* 0xfffe8000061b7984 */ /* 0x000fe80000000800 */
[----:B0-----:R-:W-:Y:S04]  /*0940*/  LDS R4, [R6+0x100] ;  /* 0x0001000006047984 */ /* 0x001fe80000000800 */
[----:B------:R-:W-:Y:S01]  /*0950*/  LDS R5, [R6+0x180] ;  /* 0x0001800006057984 */ /* 0x000fe20000000800 */
[----:B----4-:R-:W-:-:S03]  /*0960*/  FFMA R23, R23, R25, R28 ;  /* 0x0000001917177223 */ /* 0x010fc6000000001c */
[----:B------:R-:W5:Y:S04]  /*0970*/  LDS R25, [R6+-0x200] ;  /* 0xfffe000006197984 */ /* 0x000f680000000800 */
[----:B------:R-:W0:Y:S01]  /*0980*/  LDS R28, [R6+-0x100] ;  /* 0xffff0000061c7984 */ /* 0x000e220000000800 */
[----:B-----5:R-:W-:-:S03]  /*0990*/  FFMA R23, R24, R25, R23 ;  /* 0x0000001918177223 */ /* 0x020fc60000000017 */
[----:B------:R-:W1:Y:S04]  /*09a0*/  LDS R24, [R6+-0x80] ;  /* 0xffff800006187984 */ /* 0x000e680000000800 */
[----:B------:R-:W4:Y:S01]  /*09b0*/  LDS R25, [R6] ;  /* 0x0000000006197984 */ /* 0x000f220000000800 */
[----:B------:R-:W-:-:S03]  /*09c0*/  FFMA R22, R22, R27, R23 ;  /* 0x0000001b16167223 */ /* 0x000fc60000000017 */
[----:B------:R-:W5:Y:S01]  /*09d0*/  LDS R23, [R6+0x80] ;  /* 0x0000800006177984 */ /* 0x000f620000000800 */
[----:B0-----:R-:W-:-:S03]  /*09e0*/  FFMA R22, R13, R28, R22 ;  /* 0x0000001c0d167223 */ /* 0x001fc60000000016 */
[----:B------:R-:W-:Y:S01]  /*09f0*/  LDS R13, [R6+0x280] ;  /* 0x00028000060d7984 */ /* 0x000fe20000000800 */
[----:B-1----:R-:W-:-:S03]  /*0a00*/  FFMA R15, R15, R24, R22 ;  /* 0x000000180f0f7223 */ /* 0x002fc60000000016 */
[----:B------:R-:W0:Y:S01]  /*0a10*/  LDS R22, [R6+0x200] ;  /* 0x0002000006167984 */ /* 0x000e220000000800 */
[----:B----4-:R-:W-:-:S03]  /*0a20*/  FFMA R25, R14, R25, R15 ;  /* 0x000000190e197223 */ /* 0x010fc6000000000f */
[----:B------:R-:W3:Y:S04]  /*0a30*/  LDS R15, [R6+0x300] ;  /* 0x00030000060f7984 */ /* 0x000ee80000000800 */
[----:B------:R1:W4:Y:S01]  /*0a40*/  LDS R14, [R6+0x380] ;  /* 0x00038000060e7984 */ /* 0x0003220000000800 */
[----:B-----5:R-:W-:Y:S01]  /*0a50*/  FFMA R12, R12, R23, R25 ;  /* 0x000000170c0c7223 */ /* 0x020fe20000000019 */
[----:B------:R-:W-:-:S03]  /*0a60*/  IADD3 R10, PT, PT, R10, 0x10, RZ ;  /* 0x000000100a0a7810 */ /* 0x000fc60007ffe0ff */
[----:B------:R-:W-:Y:S01]  /*0a70*/  FFMA R19, R19, R4, R12 ;  /* 0x0000000413137223 */ /* 0x000fe2000000000c */
[----:B------:R-:W-:-:S03]  /*0a80*/  ISETP.NE.AND P1, PT, R10, RZ, PT ;  /* 0x000000ff0a00720c */ /* 0x000fc60003f25270 */
[----:B------:R-:W-:Y:S01]  /*0a90*/  FFMA R18, R18, R5, R19 ;  /* 0x0000000512127223 */ /* 0x000fe20000000013 */
[----:B------:R-:W-:Y:S02]  /*0aa0*/  IADD3 R9, PT, PT, R9, 0x200, RZ ;  /* 0x0000020009097810 */ /* 0x000fe40007ffe0ff */
[----:B-1----:R-:W-:Y:S02]  /*0ab0*/  IADD3 R6, PT, PT, R6, 0x800, RZ ;  /* 0x0000080006067810 */ /* 0x002fe40007ffe0ff */
[----:B------:R-:W-:Y:S01]  /*0ac0*/  IADD3 R11, PT, PT, R11, 0x200, RZ ;  /* 0x000002000b0b7810 */ /* 0x000fe20007ffe0ff */
[----:B0-----:R-:W-:-:S04]  /*0ad0*/  FFMA R17, R17, R22, R18 ;  /* 0x0000001611117223 */ /* 0x001fc80000000012 */
[----:B--2---:R-:W-:-:S04]  /*0ae0*/  FFMA R13, R16, R13, R17 ;  /* 0x0000000d100d7223 */ /* 0x004fc80000000011 */
[----:B---3--:R-:W-:-:S04]  /*0af0*/  FFMA R20, R20, R15, R13 ;  /* 0x0000000f14147223 */ /* 0x008fc8000000000d */
[----:B----4-:R-:W-:Y:S01]  /*0b00*/  FFMA R21, R21, R14, R20 ;  /* 0x0000000e15157223 */ /* 0x010fe20000000014 */
[----:B------:R-:W-:Y:S06]  /*0b10*/  @P1 BRA `(.L_x_10) ;  /* 0xfffffffc00241947 */ /* 0x000fec000383ffff */
.L_x_9:
[----:B------:R-:W-:Y:S05]  /*0b20*/  BSYNC.RECONVERGENT B1 ;  /* 0x0000000000017941 */ /* 0x000fea0003800200 */
.L_x_8:
[----:B------:R-:W-:Y:S05]  /*0b30*/  @!P0 BRA `(.L_x_7) ;  /* 0x0000000400488947 */ /* 0x000fea0003800000 */
[----:B------:R-:W-:Y:S01]  /*0b40*/  ISETP.GE.U32.AND P0, PT, R26, 0x8, PT ;  /* 0x000000081a00780c */ /* 0x000fe20003f06070 */
[----:B------:R-:W-:Y:S01]  /*0b50*/  BSSY.RECONVERGENT B1, `(.L_x_11) ;  /* 0x0000024000017945 */ /* 0x000fe20003800200 */
[----:B------:R-:W-:-:S04]  /*0b60*/  LOP3.LUT R20, R8, 0x7, RZ, 0xc0, !PT ;  /* 0x0000000708147812 */ /* 0x000fc800078ec0ff */
[----:B------:R-:W-:-:S07]  /*0b70*/  ISETP.NE.AND P1, PT, R20, RZ, PT ;  /* 0x000000ff1400720c */ /* 0x000fce0003f25270 */
[----:B------:R-:W-:Y:S06]  /*0b80*/  @!P0 BRA `(.L_x_12) ;  /* 0x0000000000808947 */ /* 0x000fec0003800000 */
[----:B------:R-:W0:Y:S01]  /*0b90*/  LDC.64 R10, c[0x0][0x388] ;  /* 0x0000e200ff0a7b82 */ /* 0x000e220000000a00 */
[----:B------:R-:W-:-:S04]  /*0ba0*/  IMAD R3, R0, UR8, R9 ;  /* 0x0000000800037c24 */ /* 0x000fc8000f8e0209 */
[----:B0-----:R-:W-:-:S05]  /*0bb0*/  IMAD.WIDE R10, R3, 0x4, R10 ;  /* 0x00000004030a7825 */ /* 0x001fca00078e020a */
[----:B------:R-:W2:Y:S04]  /*0bc0*/  LDG.E R6, desc[UR6][R10.64] ;  /* 0x000000060a067981 */ /* 0x000ea8000c1e1900 */
[----:B------:R-:W3:Y:S04]  /*0bd0*/  LDG.E R13, desc[UR6][R10.64+0x80] ;  /* 0x000080060a0d7981 */ /* 0x000ee8000c1e1900 */
[----:B------:R-:W4:Y:S04]  /*0be0*/  LDG.E R15, desc[UR6][R10.64+0x100] ;  /* 0x000100060a0f7981 */ /* 0x000f28000c1e1900 */
[----:B------:R-:W5:Y:S04]  /*0bf0*/  LDG.E R17, desc[UR6][R10.64+0x180] ;  /* 0x000180060a117981 */ /* 0x000f68000c1e1900 */
[----:B------:R-:W5:Y:S04]  /*0c00*/  LDG.E R19, desc[UR6][R10.64+0x200] ;  /* 0x000200060a137981 */ /* 0x000f68000c1e1900 */
[----:B------:R-:W5:Y:S04]  /*0c10*/  LDG.E R4, desc[UR6][R10.64+0x280] ;  /* 0x000280060a047981 */ /* 0x000f68000c1e1900 */
[----:B------:R-:W5:Y:S04]  /*0c20*/  LDG.E R2, desc[UR6][R10.64+0x300] ;  /* 0x000300060a027981 */ /* 0x000f68000c1e1900 */
[----:B------:R0:W5:Y:S01]  /*0c30*/  LDG.E R3, desc[UR6][R10.64+0x380] ;  /* 0x000380060a037981 */ /* 0x000162000c1e1900 */
[----:B------:R-:W1:Y:S01]  /*0c40*/  S2UR UR5, SR_CgaCtaId ;  /* 0x00000000000579c3 */ /* 0x000e620000008800 */
[----:B------:R-:W-:-:S02]  /*0c50*/  UMOV UR4, 0x400 ;  /* 0x0000040000047882 */ /* 0x000fc40000000000 */
[----:B-1----:R-:W-:-:S06]  /*0c60*/  ULEA UR4, UR5, UR4, 0x18 ;  /* 0x0000000405047291 */ /* 0x002fcc000f8ec0ff */
[C---:B------:R-:W-:Y:S02]  /*0c70*/  LEA R5, R9.reuse, UR4, 0x2 ;  /* 0x0000000409057c11 */ /* 0x040fe4000f8e10ff */
[----:B------:R-:W-:-:S03]  /*0c80*/  IADD3 R9, PT, PT, R9, 0x100, RZ ;  /* 0x0000010009097810 */ /* 0x000fc60007ffe0ff */
[----:B------:R-:W2:Y:S04]  /*0c90*/  LDS R12, [R5] ;  /* 0x00000000050c7984 */ /* 0x000ea80000000800 */
[----:B------:R-:W3:Y:S04]  /*0ca0*/  LDS R14, [R5+0x80] ;  /* 0x00008000050e7984 */ /* 0x000ee80000000800 */
[----:B------:R-:W4:Y:S04]  /*0cb0*/  LDS R16, [R5+0x100] ;  /* 0x0001000005107984 */ /* 0x000f280000000800 */
[----:B------:R-:W5:Y:S04]  /*0cc0*/  LDS R18, [R5+0x180] ;  /* 0x0001800005127984 */ /* 0x000f680000000800 */
[----:B------:R-:W1:Y:S04]  /*0cd0*/  LDS R22, [R5+0x200] ;  /* 0x0002000005167984 */ /* 0x000e680000000800 */
[----:B------:R-:W1:Y:S04]  /*0ce0*/  LDS R23, [R5+0x280] ;  /* 0x0002800005177984 */ /* 0x000e680000000800 */
[----:B0-----:R-:W0:Y:S04]  /*0cf0*/  LDS R10, [R5+0x300] ;  /* 0x00030000050a7984 */ /* 0x001e280000000800 */
[----:B------:R-:W0:Y:S01]  /*0d00*/  LDS R11, [R5+0x380] ;  /* 0x00038000050b7984 */ /* 0x000e220000000800 */
[----:B--2---:R-:W-:-:S04]  /*0d10*/  FFMA R6, R6, R12, R21 ;  /* 0x0000000c06067223 */ /* 0x004fc80000000015 */
[----:B---3--:R-:W-:-:S04]  /*0d20*/  FFMA R6, R13, R14, R6 ;  /* 0x0000000e0d067223 */ /* 0x008fc80000000006 */
[----:B----4-:R-:W-:-:S04]  /*0d30*/  FFMA R6, R15, R16, R6 ;  /* 0x000000100f067223 */ /* 0x010fc80000000006 */
[----:B-----5:R-:W-:-:S04]  /*0d40*/  FFMA R6, R17, R18, R6 ;  /* 0x0000001211067223 */ /* 0x020fc80000000006 */
[----:B-1----:R-:W-:-:S04]  /*0d50*/  FFMA R19, R19, R22, R6 ;  /* 0x0000001613137223 */ /* 0x002fc80000000006 */
[----:B------:R-:W-:-:S04]  /*0d60*/  FFMA R19, R4, R23, R19 ;  /* 0x0000001704137223 */ /* 0x000fc80000000013 */
[----:B0-----:R-:W-:-:S04]  /*0d70*/  FFMA R2, R2, R10, R19 ;  /* 0x0000000a02027223 */ /* 0x001fc80000000013 */
[----:B------:R-:W-:-:S07]  /*0d80*/  FFMA R21, R3, R11, R2 ;  /* 0x0000000b03157223 */ /* 0x000fce0000000002 */
.L_x_12:
[----:B------:R-:W-:Y:S05]  /*0d90*/  BSYNC.RECONVERGENT B1 ;  /* 0x0000000000017941 */ /* 0x000fea0003800200 */
.L_x_11:
        /* <DEDUP_REMOVED lines=12> */
[----:B------:R-:W5:Y:S01]  /*0e60*/  LDG.E R15, desc[UR6][R2.64+0x180] ;  /* 0x00018006020f7981 */ /* 0x000f62000c1e1900 */
[----:B------:R-:W0:Y:S01]  /*0e70*/  S2UR UR5, SR_CgaCtaId ;  /* 0x00000000000579c3 */ /* 0x000e220000008800 */
[----:B------:R-:W-:-:S02]  /*0e80*/  UMOV UR4, 0x400 ;  /* 0x0000040000047882 */ /* 0x000fc40000000000 */
[----:B0-----:R-:W-:-:S06]  /*0e90*/  ULEA UR4, UR5, UR4, 0x18 ;  /* 0x0000000405047291 */ /* 0x001fcc000f8ec0ff */
[C---:B------:R-:W-:Y:S02]  /*0ea0*/  LEA R5, R9.reuse, UR4, 0x2 ;  /* 0x0000000409057c11 */ /* 0x040fe4000f8e10ff */
[----:B------:R-:W-:-:S03]  /*0eb0*/  IADD3 R9, PT, PT, R9, 0x80, RZ ;  /* 0x0000008009097810 */ /* 0x000fc60007ffe0ff */
[----:B------:R-:W2:Y:S04]  /*0ec0*/  LDS R6, [R5] ;  /* 0x0000000005067984 */ /* 0x000ea80000000800 */
[----:B------:R-:W3:Y:S04]  /*0ed0*/  LDS R10, [R5+0x80] ;  /* 0x00008000050a7984 */ /* 0x000ee80000000800 */
[----:B------:R-:W4:Y:S04]  /*0ee0*/  LDS R12, [R5+0x100] ;  /* 0x00010000050c7984 */ /* 0x000f280000000800 */
[----:B------:R-:W5:Y:S01]  /*0ef0*/  LDS R14, [R5+0x180] ;  /* 0x00018000050e7984 */ /* 0x000f620000000800 */
[----:B--2---:R-:W-:-:S04]  /*0f00*/  FFMA R4, R4, R6, R21 ;  /* 0x0000000604047223 */ /* 0x004fc80000000015 */
[----:B---3--:R-:W-:-:S04]  /*0f10*/  FFMA R4, R11, R10, R4 ;  /* 0x0000000a0b047223 */ /* 0x008fc80000000004 */
[----:B----4-:R-:W-:-:S04]  /*0f20*/  FFMA R4, R13, R12, R4 ;  /* 0x0000000c0d047223 */ /* 0x010fc80000000004 */
[----:B-----5:R-:W-:-:S07]  /*0f30*/  FFMA R21, R15, R14, R4 ;  /* 0x0000000e0f157223 */ /* 0x020fce0000000004 */
.L_x_14:
[----:B------:R-:W-:Y:S05]  /*0f40*/  BSYNC.RECONVERGENT B1 ;  /* 0x0000000000017941 */ /* 0x000fea0003800200 */
.L_x_13:
[----:B------:R-:W-:Y:S05]  /*0f50*/  @!P1 BRA `(.L_x_7) ;  /* 0x0000000000409947 */ /* 0x000fea0003800000 */
[----:B------:R-:W0:Y:S01]  /*0f60*/  S2UR UR5, SR_CgaCtaId ;  /* 0x00000000000579c3 */ /* 0x000e220000008800 */
[----:B------:R-:W-:Y:S01]  /*0f70*/  UMOV UR4, 0x400 ;  /* 0x0000040000047882 */ /* 0x000fe20000000000 */
[----:B------:R-:W-:Y:S01]  /*0f80*/  IADD3 R8, PT, PT, -R8, RZ, RZ ;  /* 0x000000ff08087210 */ /* 0x000fe20007ffe1ff */
[----:B------:R-:W-:-:S05]  /*0f90*/  IMAD R11, R0, UR8, R9 ;  /* 0x00000008000b7c24 */ /* 0x000fca000f8e0209 */
[----:B------:R-:W1:Y:S01]  /*0fa0*/  LDC.64 R4, c[0x0][0x388] ;  /* 0x0000e200ff047b82 */ /* 0x000e620000000a00 */
[----:B0-----:R-:W-:-:S06]  /*0fb0*/  ULEA UR4, UR5, UR4, 0x18 ;  /* 0x0000000405047291 */ /* 0x001fcc000f8ec0ff */
[----:B------:R-:W-:-:S07]  /*0fc0*/  LEA R6, R9, UR4, 0x2 ;  /* 0x0000000409067c11 */ /* 0x000fce000f8e10ff */
.L_x_15:
[C---:B-1----:R-:W-:Y:S01]  /*0fd0*/  IMAD.WIDE R2, R11.reuse, 0x4, R4 ;  /* 0x000000040b027825 */ /* 0x042fe200078e0204 */
[----:B------:R0:W1:Y:S05]  /*0fe0*/  LDS R9, [R6] ;  /* 0x0000000006097984 */ /* 0x00006a0000000800 */
[----:B------:R-:W1:Y:S01]  /*0ff0*/  LDG.E R2, desc[UR6][R2.64] ;  /* 0x0000000602027981 */ /* 0x000e62000c1e1900 */
[----:B------:R-:W-:Y:S02]  /*1000*/  IADD3 R8, PT, PT, R8, 0x1, RZ ;  /* 0x0000000108087810 */ /* 0x000fe40007ffe0ff */
[----:B------:R-:W-:Y:S02]  /*1010*/  IADD3 R11, PT, PT, R11, 0x20, RZ ;  /* 0x000000200b0b7810 */ /* 0x000fe40007ffe0ff */
[----:B------:R-:W-:-:S02]  /*1020*/  ISETP.NE.AND P0, PT, R8, RZ, PT ;  /* 0x000000ff0800720c */ /* 0x000fc40003f05270 */
[----:B0-----:R-:W-:Y:S01]  /*1030*/  IADD3 R6, PT, PT, R6, 0x80, RZ ;  /* 0x0000008006067810 */ /* 0x001fe20007ffe0ff */
[----:B-1----:R-:W-:-:S10]  /*1040*/  FFMA R21, R2, R9, R21 ;  /* 0x0000000902157223 */ /* 0x002fd40000000015 */
[----:B------:R-:W-:Y:S05]  /*1050*/  @P0 BRA `(.L_x_15) ;  /* 0xfffffffc00dc0947 */ /* 0x000fea000383ffff */
.L_x_7:
[----:B------:R-:W-:Y:S05]  /*1060*/  BSYNC.RECONVERGENT B0 ;  /* 0x0000000000007941 */ /* 0x000fea0003800200 */
.L_x_6:
[----:B------:R-:W0:Y:S01]  /*1070*/  S2UR UR9, SR_CgaCtaId ;  /* 0x00000000000979c3 */ /* 0x000e220000008800 */
[----:B------:R-:W-:Y:S01]  /*1080*/  UMOV UR5, 0x400 ;  /* 0x0000040000057882 */ /* 0x000fe20000000000 */
[----:B------:R-:W-:Y:S01]  /*1090*/  ISETP.NE.AND P0, PT, R7, RZ, PT ;  /* 0x000000ff0700720c */ /* 0x000fe20003f05270 */
[----:B------:R-:W-:-:S04]  /*10a0*/  UIADD3 UR4, UPT, UPT, UR5, 0x2000, URZ ;  /* 0x0000200005047890 */ /* 0x000fc8000fffe0ff */
[----:B0-----:R-:W-:-:S06]  /*10b0*/  ULEA UR4, UR9, UR4, 0x18 ;  /* 0x0000000409047291 */ /* 0x001fcc000f8ec0ff */
[----:B------:R-:W-:-:S05]  /*10c0*/  LEA R2, R7, UR4, 0x2 ;  /* 0x0000000407027c11 */ /* 0x000fca000f8e10ff */
[----:B------:R0:W-:Y:S01]  /*10d0*/  STS [R2], R21 ;  /* 0x0000001502007388 */ /* 0x0001e20000000800 */
[----:B------:R-:W-:Y:S06]  /*10e0*/  BAR.SYNC.DEFER_BLOCKING 0x0 ;  /* 0x0000000000007b1d */ /* 0x000fec0000010000 */
[----:B------:R-:W-:Y:S05]  /*10f0*/  @P0 EXIT ;  /* 0x000000000000094d */ /* 0x000fea0003800000 */
[----:B0-----:R-:W0:Y:S02]  /*1100*/  LDC.64 R2, c[0x0][0x390] ;  /* 0x0000e400ff027b82 */ /* 0x001e240000000a00 */
[----:B0-----:R-:W-:-:S06]  /*1110*/  IMAD.WIDE R2, R0, 0x4, R2 ;  /* 0x0000000400027825 */ /* 0x001fcc00078e0202 */
[----:B------:R-:W2:Y:S01]  /*1120*/  LDG.E R3, desc[UR6][R2.64] ;  /* 0x0000000602037981 */ /* 0x000ea2000c1e1900 */
[----:B------:R-:W-:-:S09]  /*1130*/  ULEA UR4, UR9, UR5, 0x18 ;  /* 0x0000000509047291 */ /* 0x000fd2000f8ec0ff */
[----:B------:R-:W2:Y:S04]  /*1140*/  LDS.128 R8, [UR4+0x2000] ;  /* 0x00200004ff087984 */ /* 0x000ea80008000c00 */
[----:B------:R-:W0:Y:S04]  /*1150*/  LDS.128 R4, [UR4+0x2010] ;  /* 0x00201004ff047984 */ /* 0x000e280008000c00 */
[----:B------:R-:W1:Y:S04]  /*1160*/  LDS.128 R16, [UR4+0x2020] ;  /* 0x00202004ff107984 */ /* 0x000e680008000c00 */
[----:B------:R-:W3:Y:S01]  /*1170*/  LDS.128 R12, [UR4+0x2030] ;  /* 0x00203004ff0c7984 */ /* 0x000ee20008000c00 */
[----:B--2---:R-:W-:-:S02]  /*1180*/  FADD R8, R3, R8 ;  /* 0x0000000803087221 */ /* 0x004fc40000000000 */
[----:B------:R-:W2:Y:S02]  /*1190*/  LDC.64 R2, c[0x0][0x3a0] ;  /* 0x0000e800ff027b82 */ /* 0x000ea40000000a00 */
[----:B------:R-:W-:-:S04]  /*11a0*/  FADD R9, R8, R9 ;  /* 0x0000000908097221 */ /* 0x000fc80000000000 */
[----:B------:R-:W-:-:S04]  /*11b0*/  FADD R10, R9, R10 ;  /* 0x0000000a090a7221 */ /* 0x000fc80000000000 */
[----:B------:R-:W-:-:S04]  /*11c0*/  FADD R11, R10, R11 ;  /* 0x0000000b0a0b7221 */ /* 0x000fc80000000000 */
[----:B0-----:R-:W-:Y:S02]  /*11d0*/  FADD R4, R11, R4 ;  /* 0x000000040b047221 */ /* 0x001fe40000000000 */
[----:B------:R-:W0:Y:S02]  /*11e0*/  LDS.128 R8, [UR4+0x2040] ;  /* 0x00204004ff087984 */ /* 0x000e240008000c00 */
[----:B------:R-:W-:-:S04]  /*11f0*/  FADD R5, R4, R5 ;  /* 0x0000000504057221 */ /* 0x000fc80000000000 */
[----:B------:R-:W-:Y:S01]  /*1200*/  FADD R6, R5, R6 ;  /* 0x0000000605067221 */ /* 0x000fe20000000000 */
[----:B--2---:R-:W-:-:S04]  /*1210*/  IMAD.WIDE R2, R0, 0x4, R2 ;  /* 0x0000000400027825 */ /* 0x004fc800078e0202 */
[----:B------:R-:W-:-:S04]  /*1220*/  FADD R7, R6, R7 ;  /* 0x0000000706077221 */ /* 0x000fc80000000000 */
[----:B-1----:R-:W-:Y:S02]  /*1230*/  FADD R16, R7, R16 ;  /* 0x0000001007107221 */ /* 0x002fe40000000000 */
[----:B------:R-:W1:Y:S02]  /*1240*/  LDS.128 R4, [UR4+0x2050] ;  /* 0x00205004ff047984 */ /* 0x000e640008000c00 */
[----:B------:R-:W-:-:S04]  /*1250*/  FADD R17, R16, R17 ;  /* 0x0000001110117221 */ /* 0x000fc80000000000 */
[----:B------:R-:W-:-:S04]  /*1260*/  FADD R18, R17, R18 ;  /* 0x0000001211127221 */ /* 0x000fc80000000000 */
[----:B------:R-:W-:-:S04]  /*1270*/  FADD R19, R18, R19 ;  /* 0x0000001312137221 */ /* 0x000fc80000000000 */
[----:B---3--:R-:W-:Y:S02]  /*1280*/  FADD R12, R19, R12 ;  /* 0x0000000c130c7221 */ /* 0x008fe40000000000 */
[----:B------:R-:W2:Y:S02]  /*1290*/  LDS.128 R16, [UR4+0x2060] ;  /* 0x00206004ff107984 */ /* 0x000ea40008000c00 */
[----:B------:R-:W-:-:S04]  /*12a0*/  FADD R13, R12, R13 ;  /* 0x0000000d0c0d7221 */ /* 0x000fc80000000000 */
[----:B------:R-:W-:-:S04]  /*12b0*/  FADD R14, R13, R14 ;  /* 0x0000000e0d0e7221 */ /* 0x000fc80000000000 */
[----:B------:R-:W-:-:S04]  /*12c0*/  FADD R15, R14, R15 ;  /* 0x0000000f0e0f7221 */ /* 0x000fc80000000000 */
[----:B0-----:R-:W-:Y:S02]  /*12d0*/  FADD R8, R15, R8 ;  /* 0x000000080f087221 */ /* 0x001fe40000000000 */
[----:B------:R-:W0:Y:S02]  /*12e0*/  LDS.128 R12, [UR4+0x2070] ;  /* 0x00207004ff0c7984 */ /* 0x000e240008000c00 */
[----:B------:R-:W-:-:S04]  /*12f0*/  FADD R9, R8, R9 ;  /* 0x0000000908097221 */ /* 0x000fc80000000000 */
[----:B------:R-:W-:-:S04]  /*1300*/  FADD R10, R9, R10 ;  /* 0x0000000a090a7221 */ /* 0x000fc80000000000 */
[----:B------:R-:W-:-:S04]  /*1310*/  FADD R11, R10, R11 ;  /* 0x0000000b0a0b7221 */ /* 0x000fc80000000000 */
[----:B-1----:R-:W-:-:S04]  /*1320*/  FADD R4, R11, R4 ;  /* 0x000000040b047221 */ /* 0x002fc80000000000 */
[----:B------:R-:W-:-:S04]  /*1330*/  FADD R5, R4, R5 ;  /* 0x0000000504057221 */ /* 0x000fc80000000000 */
[----:B------:R-:W-:-:S04]  /*1340*/  FADD R6, R5, R6 ;  /* 0x0000000605067221 */ /* 0x000fc80000000000 */
[----:B------:R-:W-:-:S04]  /*1350*/  FADD R7, R6, R7 ;  /* 0x0000000706077221 */ /* 0x000fc80000000000 */
[----:B--2---:R-:W-:-:S04]  /*1360*/  FADD R16, R7, R16 ;  /* 0x0000001007107221 */ /* 0x004fc80000000000 */
[----:B------:R-:W-:-:S04]  /*1370*/  FADD R17, R16, R17 ;  /* 0x0000001110117221 */ /* 0x000fc80000000000 */
[----:B------:R-:W-:-:S04]  /*1380*/  FADD R18, R17, R18 ;  /* 0x0000001211127221 */ /* 0x000fc80000000000 */
[----:B------:R-:W-:-:S04]  /*1390*/  FADD R19, R18, R19 ;  /* 0x0000001312137221 */ /* 0x000fc80000000000 */
[----:B0-----:R-:W-:-:S04]  /*13a0*/  FADD R12, R19, R12 ;  /* 0x0000000c130c7221 */ /* 0x001fc80000000000 */
[----:B------:R-:W-:-:S04]  /*13b0*/  FADD R13, R12, R13 ;  /* 0x0000000d0c0d7221 */ /* 0x000fc80000000000 */
[----:B------:R-:W-:-:S04]  /*13c0*/  FADD R14, R13, R14 ;  /* 0x0000000e0d0e7221 */ /* 0x000fc80000000000 */
[----:B------:R-:W-:-:S05]  /*13d0*/  FADD R15, R14, R15 ;  /* 0x0000000f0e0f7221 */ /* 0x000fca0000000000 */
[----:B------:R-:W-:Y:S01]  /*13e0*/  STG.E desc[UR6][R2.64], R15 ;  /* 0x0000000f02007986 */ /* 0x000fe2000c101906 */
[----:B------:R-:W-:Y:S05]  /*13f0*/  EXIT ;  /* 0x000000000000794d */ /* 0x000fea0003800000 */
.L_x_16:
[----:B------:R-:W-:-:S00]  /*1400*/  BRA `(.L_x_16) ;  /* 0xfffffffc00fc7947 */ /* 0x000fc0000383ffff */
[----:B------:R-:W-:-:S00]  /*1410*/  NOP ;  /* 0x0000000000007918 */ /* 0x000fc00000000000 */
        /* <DEDUP_REMOVED lines=14> */
.L_x_17:


//--------------------- .nv.shared._Z5DenseiiPfS_S_S_ --------------------------
	.section	.nv.shared._Z5DenseiiPfS_S_S_,"aw",@nobits
	.sectionflags	@""
	.align	4
.nv.shared._Z5DenseiiPfS_S_S_:
	.zero		9728


//--------------------- .nv.shared.reserved.0     --------------------------
	.section	.nv.shared.reserved.0,"aw",@nobits
	.weak		__nv_reservedSMEM_offset_0_alias
	.size		__nv_reservedSMEM_offset_0_alias, 0, 64
	.other		__nv_reservedSMEM_offset_0_alias,@"STO_CUDA_RESERVED_SHARED STV_DEFAULT"
__nv_reservedSMEM_offset_0_alias:
	.zero		0
	.zero		64


//--------------------- .nv.constant0._Z5DenseiiPfS_S_S_ --------------------------
	.section	.nv.constant0._Z5DenseiiPfS_S_S_,"a",@progbits
	.sectionflags	@""
	.align	4
.nv.constant0._Z5DenseiiPfS_S_S_:
	.zero		936


//--------------------- SYMBOLS --------------------------

	.type		.nv.reservedSmem.offset0,@object
	.size		.nv.reservedSmem.offset0,0x4
	.type		.nv.reservedSmem.cap,@object
	.size		.nv.reservedSmem.cap,0x4
